	.headerflags	@"EF_CUDA_TEXMODE_UNIFIED EF_CUDA_64BIT_ADDRESS EF_CUDA_ACCELERATORS EF_CUDA_SM90 EF_CUDA_VIRTUAL_SM(EF_CUDA_SM90)"
	.elftype	@"ET_EXEC"


//--------------------- .nv.info                  --------------------------
	.section	.nv.info,"",@"SHT_CUDA_INFO"
	.align	4


	//----- nvinfo : EIATTR_REGCOUNT
	.align		4
        /*0000*/ 	.byte	0x04, 0x2f
        /*0002*/ 	.short	(.L_1 - .L_0)
	.align		4
.L_0:
        /*0004*/ 	.word	index@(triton_poi_fused_mul_sigmoid_49)
        /*0008*/ 	.word	0x0000000f


	//----- nvinfo : EIATTR_MIN_STACK_SIZE
	.align		4
.L_1:
        /*000c*/ 	.byte	0x04, 0x12
        /*000e*/ 	.short	(.L_3 - .L_2)
	.align		4
.L_2:
        /*0010*/ 	.word	index@(triton_poi_fused_mul_sigmoid_49)
        /*0014*/ 	.word	0x00000000


	//----- nvinfo : EIATTR_FRAME_SIZE
	.align		4
.L_3:
        /*0018*/ 	.byte	0x04, 0x11
        /*001a*/ 	.short	(.L_5 - .L_4)
	.align		4
.L_4:
        /*001c*/ 	.word	index@(triton_poi_fused_mul_sigmoid_49)
        /*0020*/ 	.word	0x00000000


	//----- nvinfo : EIATTR_MIN_STACK_SIZE
	.align		4
.L_5:
        /*0024*/ 	.byte	0x04, 0x12
        /*0026*/ 	.short	(.L_7 - .L_6)
	.align		4
.L_6:
        /*0028*/ 	.word	index@(triton_poi_fused_mul_sigmoid_49)
        /*002c*/ 	.word	0x00000000
.L_7:


//--------------------- .nv.info.triton_poi_fused_mul_sigmoid_49 --------------------------
	.section	.nv.info.triton_poi_fused_mul_sigmoid_49,"",@"SHT_CUDA_INFO"
	.sectionflags	@""
	.align	4


	//----- nvinfo : EIATTR_CUDA_API_VERSION
	.align		4
        /*0000*/ 	.byte	0x04, 0x37
        /*0002*/ 	.short	(.L_9 - .L_8)
.L_8:
        /*0004*/ 	.word	0x0000007c


	//----- nvinfo : EIATTR_KPARAM_INFO
	.align		4
.L_9:
        /*0008*/ 	.byte	0x04, 0x17
        /*000a*/ 	.short	(.L_11 - .L_10)
.L_10:
        /*000c*/ 	.word	0x00000000
        /*0010*/ 	.short	0x0002
        /*0012*/ 	.short	0x0010
        /*0014*/ 	.byte	0x00, 0xf0, 0x11, 0x00


	//----- nvinfo : EIATTR_KPARAM_INFO
	.align		4
.L_11:
        /*0018*/ 	.byte	0x04, 0x17
        /*001a*/ 	.short	(.L_13 - .L_12)
.L_12:
        /*001c*/ 	.word	0x00000000
        /*0020*/ 	.short	0x0001
        /*0022*/ 	.short	0x0008
        /*0024*/ 	.byte	0x00, 0xf4, 0x21, 0x00


	//----- nvinfo : EIATTR_KPARAM_INFO
	.align		4
.L_13:
        /*0028*/ 	.byte	0x04, 0x17
        /*002a*/ 	.short	(.L_15 - .L_14)
.L_14:
        /*002c*/ 	.word	0x00000000
        /*0030*/ 	.short	0x0000
        /*0032*/ 	.short	0x0000
        /*0034*/ 	.byte	0x00, 0xf4, 0x21, 0x00


	//----- nvinfo : EIATTR_SPARSE_MMA_MASK
	.align		4
.L_15:
        /*0038*/ 	.byte	0x03, 0x50
        /*003a*/ 	.short	0x0000


	//----- nvinfo : EIATTR_MAXREG_COUNT
	.align		4
        /*003c*/ 	.byte	0x03, 0x1b
        /*003e*/ 	.short	0x00ff


	//----- nvinfo : EIATTR_EXIT_INSTR_OFFSETS
	.align		4
        /*0040*/ 	.byte	0x04, 0x1c
        /*0042*/ 	.short	(.L_17 - .L_16)


	//   ....[0]....
.L_16:
        /*0044*/ 	.word	0x00000490


	//----- nvinfo : EIATTR_REQNTID
	.align		4
.L_17:
        /*0048*/ 	.byte	0x04, 0x10
        /*004a*/ 	.short	(.L_19 - .L_18)
.L_18:
        /*004c*/ 	.word	0x00000080
        /*0050*/ 	.word	0x00000001
        /*0054*/ 	.word	0x00000001


	//----- nvinfo : EIATTR_CBANK_PARAM_SIZE
	.align		4
.L_19:
        /*0058*/ 	.byte	0x03, 0x19
        /*005a*/ 	.short	0x0014


	//----- nvinfo : EIATTR_PARAM_CBANK
	.align		4
        /*005c*/ 	.byte	0x04, 0x0a
        /*005e*/ 	.short	(.L_21 - .L_20)
	.align		4
.L_20:
        /*0060*/ 	.word	index@(.nv.constant0.triton_poi_fused_mul_sigmoid_49)
        /*0064*/ 	.short	0x0210
        /*0066*/ 	.short	0x0014


	//----- nvinfo : EIATTR_SW_WAR
	.align		4
.L_21:
        /*0068*/ 	.byte	0x04, 0x36
        /*006a*/ 	.short	(.L_23 - .L_22)
.L_22:
        /*006c*/ 	.word	0x00000008
.L_23:


//--------------------- .nv.callgraph             --------------------------
	.section	.nv.callgraph,"",@"SHT_CUDA_CALLGRAPH"
	.align	4
	.sectionentsize	8
	.align		4
        /*0000*/ 	.word	0x00000000
	.align		4
        /*0004*/ 	.word	0xffffffff
	.align		4
        /*0008*/ 	.word	0x00000000
	.align		4
        /*000c*/ 	.word	0xfffffffe
	.align		4
        /*0010*/ 	.word	0x00000000
	.align		4
        /*0014*/ 	.word	0xfffffffd
	.align		4
        /*0018*/ 	.word	0x00000000
	.align		4
        /*001c*/ 	.word	0xfffffffc


//--------------------- .text.triton_poi_fused_mul_sigmoid_49 --------------------------
	.section	.text.triton_poi_fused_mul_sigmoid_49,"ax",@progbits
	.align	128
        .global         triton_poi_fused_mul_sigmoid_49
        .type           triton_poi_fused_mul_sigmoid_49,@function
        .size           triton_poi_fused_mul_sigmoid_49,(.L_x_1 - triton_poi_fused_mul_sigmoid_49)
        .other          triton_poi_fused_mul_sigmoid_49,@"STO_CUDA_ENTRY STV_DEFAULT"
triton_poi_fused_mul_sigmoid_49:
.text.triton_poi_fused_mul_sigmoid_49:
[----:B------:R-:W-:Y:S01]  /*0000*/  LDC R1, c[0x0][0x28] ;  /* 0x00000a00ff017b82 */ /* 0x000fe20000000800 */
[----:B------:R-:W1:Y:S07]  /*0010*/  S2R R0, SR_TID.X ;  /* 0x0000000000007919 */ /* 0x000e6e0000002100 */
[----:B------:R-:W2:Y:S01]  /*0020*/  LDC.64 R2, c[0x0][0x210] ;  /* 0x00008400ff027b82 */ /* 0x000ea20000000a00 */
[----:B------:R-:W-:Y:S01]  /*0030*/  ULDC.64 UR4, c[0x0][0x208] ;  /* 0x0000820000047ab9 */ /* 0x000fe20000000a00 */
[----:B------:R-:W3:Y:S06]  /*0040*/  S2R R9, SR_CTAID.X ;  /* 0x0000000000097919 */ /* 0x000eec0000002500 */
[----:B------:R-:W4:Y:S01]  /*0050*/  LDC.64 R6, c[0x0][0x218] ;  /* 0x00008600ff067b82 */ /* 0x000f220000000a00 */
[----:B-1----:R-:W-:-:S04]  /*0060*/  SHF.L.U32 R0, R0, 0x1, RZ ;  /* 0x0000000100007819 */ /* 0x002fc800000006ff */
[----:B------:R-:W-:-:S04]  /*0070*/  LOP3.LUT R0, R0, 0xfe, RZ, 0xc0, !PT ;  /* 0x000000fe00007812 */ /* 0x000fc800078ec0ff */
[----:B---3--:R-:W-:-:S05]  /*0080*/  LEA R9, R9, R0, 0x8 ;  /* 0x0000000009097211 */ /* 0x008fca00078e40ff */
[----:B------:R-:W-:-:S04]  /*0090*/  IMAD.HI R0, R9, 0x38e38e39, RZ ;  /* 0x38e38e3909007827 */ /* 0x000fc800078e02ff */
[----:B--2---:R-:W-:Y:S01]  /*00a0*/  IMAD.WIDE R2, R9, 0x4, R2 ;  /* 0x0000000409027825 */ /* 0x004fe200078e0202 */
[----:B------:R-:W-:-:S04]  /*00b0*/  SHF.R.U32.HI R11, RZ, 0x1f, R0 ;  /* 0x0000001fff0b7819 */ /* 0x000fc80000011600 */
[CC--:B------:R-:W-:Y:S01]  /*00c0*/  LEA.HI.SX32 R8, R0.reuse, R11.reuse, 0x17 ;  /* 0x0000000b00087211 */ /* 0x0c0fe200078fbaff */
[----:B------:R-:W2:Y:S01]  /*00d0*/  LDG.E.64 R4, desc[UR4][R2.64] ;  /* 0x0000000402047981 */ /* 0x000ea2000c1e1b00 */
[----:B------:R-:W-:-:S03]  /*00e0*/  LEA.HI.SX32 R11, R0, R11, 0x15 ;  /* 0x0000000b000b7211 */ /* 0x000fc600078faaff */
[----:B------:R-:W-:-:S04]  /*00f0*/  IMAD R8, R8, -0x900, R9 ;  /* 0xfffff70008087824 */ /* 0x000fc800078e0209 */
[----:B------:R-:W-:-:S04]  /*0100*/  IMAD R11, R11, 0x900, R8 ;  /* 0x000009000b0b7824 */ /* 0x000fc800078e0208 */
[----:B----4-:R-:W-:-:S06]  /*0110*/  IMAD.WIDE R6, R11, 0x4, R6 ;  /* 0x000000040b067825 */ /* 0x010fcc00078e0206 */
[----:B------:R-:W3:Y:S01]  /*0120*/  LDG.E.EL.64 R6, desc[UR4][R6.64] ;  /* 0x0000000406067981 */ /* 0x000ee2000c2e1b00 */
[----:B--2---:R-:W-:-:S04]  /*0130*/  FADD R0, RZ, -R4 ;  /* 0x80000004ff007221 */ /* 0x004fc80000000000 */
[----:B------:R-:W-:Y:S01]  /*0140*/  FMUL R8, R0, 1.4426950216293334961 ;  /* 0x3fb8aa3b00087820 */ /* 0x000fe20000400000 */
[----:B------:R-:W-:-:S04]  /*0150*/  FADD R0, RZ, -R5 ;  /* 0x80000005ff007221 */ /* 0x000fc80000000000 */
[----:B------:R-:W-:Y:S01]  /*0160*/  FMUL R9, R0, 1.4426950216293334961 ;  /* 0x3fb8aa3b00097820 */ /* 0x000fe20000400000 */
[----:B------:R-:W-:-:S04]  /*0170*/  FSETP.GEU.AND P0, PT, R8, -126, PT ;  /* 0xc2fc00000800780b */ /* 0x000fc80003f0e000 */
[----:B------:R-:W-:Y:S01]  /*0180*/  FSETP.GEU.AND P3, PT, R9, -126, PT ;  /* 0xc2fc00000900780b */ /* 0x000fe20003f6e000 */
[----:B---3--:R-:W-:Y:S01]  /*0190*/  FADD R0, RZ, -R6 ;  /* 0x80000006ff007221 */ /* 0x008fe20000000000 */
[----:B------:R-:W-:-:S03]  /*01a0*/  FADD R10, RZ, -R7 ;  /* 0x80000007ff0a7221 */ /* 0x000fc60000000000 */
[----:B------:R-:W-:Y:S01]  /*01b0*/  FMUL R11, R0, 1.4426950216293334961 ;  /* 0x3fb8aa3b000b7820 */ /* 0x000fe20000400000 */
[----:B------:R-:W-:-:S03]  /*01c0*/  FMUL R10, R10, 1.4426950216293334961 ;  /* 0x3fb8aa3b0a0a7820 */ /* 0x000fc60000400000 */
[----:B------:R-:W-:Y:S01]  /*01d0*/  @!P0 FMUL R8, R8, 0.5 ;  /* 0x3f00000008088820 */ /* 0x000fe20000400000 */
[----:B------:R-:W-:-:S03]  /*01e0*/  FSETP.GEU.AND P1, PT, R11, -126, PT ;  /* 0xc2fc00000b00780b */ /* 0x000fc60003f2e000 */
[----:B------:R-:W-:Y:S01]  /*01f0*/  @!P3 FMUL R9, R9, 0.5 ;  /* 0x3f0000000909b820 */ /* 0x000fe20000400000 */
[----:B------:R-:W-:Y:S01]  /*0200*/  FSETP.GEU.AND P2, PT, R10, -126, PT ;  /* 0xc2fc00000a00780b */ /* 0x000fe20003f4e000 */
[----:B------:R-:W1:Y:S08]  /*0210*/  MUFU.EX2 R0, R8 ;  /* 0x0000000800007308 */ /* 0x000e700000000800 */
[----:B------:R-:W2:Y:S01]  /*0220*/  MUFU.EX2 R6, R9 ;  /* 0x0000000900067308 */ /* 0x000ea20000000800 */
[----:B------:R-:W-:-:S03]  /*0230*/  @!P1 FMUL R11, R11, 0.5 ;  /* 0x3f0000000b0b9820 */ /* 0x000fc60000400000 */
[----:B------:R-:W-:Y:S01]  /*0240*/  @!P2 FMUL R10, R10, 0.5 ;  /* 0x3f0000000a0aa820 */ /* 0x000fe20000400000 */
[----:B-1----:R-:W-:-:S03]  /*0250*/  @!P0 FMUL R0, R0, R0 ;  /* 0x0000000000008220 */ /* 0x002fc60000400000 */
[----:B------:R1:W3:Y:S01]  /*0260*/  MUFU.EX2 R7, R11 ;  /* 0x0000000b00077308 */ /* 0x0002e20000000800 */
[----:B------:R-:W-:Y:S01]  /*0270*/  FADD R0, R0, 1 ;  /* 0x3f80000000007421 */ /* 0x000fe20000000000 */
[----:B--2---:R-:W-:-:S06]  /*0280*/  @!P3 FMUL R6, R6, R6 ;  /* 0x000000060606b220 */ /* 0x004fcc0000400000 */
[----:B------:R-:W2:Y:S01]  /*0290*/  MUFU.EX2 R12, R10 ;  /* 0x0000000a000c7308 */ /* 0x000ea20000000800 */
[----:B------:R-:W-:Y:S01]  /*02a0*/  FSETP.GT.AND P0, PT, R0, 8.50705917302346158658e+37, PT ;  /* 0x7e8000000000780b */ /* 0x000fe20003f04000 */
[----:B-1----:R-:W-:Y:S01]  /*02b0*/  HFMA2.MMA R11, -RZ, RZ, 1.625, 0 ;  /* 0x3e800000ff0b7435 */ /* 0x002fe200000001ff */
[----:B------:R-:W-:Y:S01]  /*02c0*/  FADD R6, R6, 1 ;  /* 0x3f80000006067421 */ /* 0x000fe20000000000 */
[----:B---3--:R-:W-:-:S04]  /*02d0*/  @!P1 FMUL R7, R7, R7 ;  /* 0x0000000707079220 */ /* 0x008fc80000400000 */
[----:B------:R-:W-:Y:S01]  /*02e0*/  FSETP.GT.AND P1, PT, R6, 8.50705917302346158658e+37, PT ;  /* 0x7e8000000600780b */ /* 0x000fe20003f24000 */
[----:B------:R-:W-:-:S03]  /*02f0*/  FADD R8, R7, 1 ;  /* 0x3f80000007087421 */ /* 0x000fc60000000000 */
[C---:B------:R-:W-:Y:S02]  /*0300*/  FSEL R7, R11.reuse, 1, P0 ;  /* 0x3f8000000b077808 */ /* 0x040fe40000000000 */
[----:B------:R-:W-:Y:S01]  /*0310*/  @P0 FMUL R0, R0, 0.25 ;  /* 0x3e80000000000820 */ /* 0x000fe20000400000 */
[----:B--2---:R-:W-:Y:S01]  /*0320*/  @!P2 FMUL R12, R12, R12 ;  /* 0x0000000c0c0ca220 */ /* 0x004fe20000400000 */
[----:B------:R-:W-:Y:S02]  /*0330*/  FSETP.GT.AND P2, PT, R8, 8.50705917302346158658e+37, PT ;  /* 0x7e8000000800780b */ /* 0x000fe40003f44000 */
[----:B------:R-:W-:Y:S01]  /*0340*/  FSEL R9, R11, 1, P1 ;  /* 0x3f8000000b097808 */ /* 0x000fe20000800000 */
[----:B------:R-:W-:Y:S01]  /*0350*/  FADD R12, R12, 1 ;  /* 0x3f8000000c0c7421 */ /* 0x000fe20000000000 */
[----:B------:R-:W1:Y:S01]  /*0360*/  MUFU.RCP R0, R0 ;  /* 0x0000000000007308 */ /* 0x000e620000001000 */
[----:B------:R-:W-:-:S03]  /*0370*/  @P1 FMUL R6, R6, 0.25 ;  /* 0x3e80000006061820 */ /* 0x000fc60000400000 */
[----:B------:R-:W-:-:S04]  /*0380*/  FSETP.GT.AND P3, PT, R12, 8.50705917302346158658e+37, PT ;  /* 0x7e8000000c00780b */ /* 0x000fc80003f64000 */
[----:B------:R-:W2:Y:S01]  /*0390*/  MUFU.RCP R6, R6 ;  /* 0x0000000600067308 */ /* 0x000ea20000001000 */
[----:B------:R-:W-:Y:S01]  /*03a0*/  @P2 FMUL R8, R8, 0.25 ;  /* 0x3e80000008082820 */ /* 0x000fe20000400000 */
[----:B-1----:R-:W-:-:S06]  /*03b0*/  FMUL R7, R0, R7 ;  /* 0x0000000700077220 */ /* 0x002fcc0000400000 */
[----:B------:R-:W1:Y:S01]  /*03c0*/  MUFU.RCP R8, R8 ;  /* 0x0000000800087308 */ /* 0x000e620000001000 */
[----:B------:R-:W-:Y:S01]  /*03d0*/  @P3 FMUL R12, R12, 0.25 ;  /* 0x3e8000000c0c3820 */ /* 0x000fe20000400000 */
[----:B------:R-:W-:Y:S01]  /*03e0*/  FMUL R7, R4, R7 ;  /* 0x0000000704077220 */ /* 0x000fe20000400000 */
[----:B--2---:R-:W-:-:S05]  /*03f0*/  FMUL R0, R6, R9 ;  /* 0x0000000906007220 */ /* 0x004fca0000400000 */
[----:B------:R-:W2:Y:S01]  /*0400*/  MUFU.RCP R12, R12 ;  /* 0x0000000c000c7308 */ /* 0x000ea20000001000 */
[C---:B------:R-:W-:Y:S02]  /*0410*/  FSEL R9, R11.reuse, 1, P2 ;  /* 0x3f8000000b097808 */ /* 0x040fe40001000000 */
[----:B------:R-:W-:Y:S01]  /*0420*/  FSEL R11, R11, 1, P3 ;  /* 0x3f8000000b0b7808 */ /* 0x000fe20001800000 */
[----:B------:R-:W-:Y:S02]  /*0430*/  FMUL R0, R5, R0 ;  /* 0x0000000005007220 */ /* 0x000fe40000400000 */
[----:B-1----:R-:W-:-:S04]  /*0440*/  FMUL R8, R8, R9 ;  /* 0x0000000908087220 */ /* 0x002fc80000400000 */
[----:B------:R-:W-:Y:S01]  /*0450*/  FMUL R8, R7, R8 ;  /* 0x0000000807087220 */ /* 0x000fe20000400000 */
[----:B--2---:R-:W-:-:S04]  /*0460*/  FMUL R11, R12, R11 ;  /* 0x0000000b0c0b7220 */ /* 0x004fc80000400000 */
[----:B------:R-:W-:-:S05]  /*0470*/  FMUL R9, R0, R11 ;  /* 0x0000000b00097220 */ /* 0x000fca0000400000 */
[----:B------:R-:W-:Y:S01]  /*0480*/  STG.E.64 desc[UR4][R2.64], R8 ;  /* 0x0000000802007986 */ /* 0x000fe2000c101b04 */
[----:B------:R-:W-:Y:S05]  /*0490*/  EXIT ;  /* 0x000000000000794d */ /* 0x000fea0003800000 */
.L_x_0:
[----:B------:R-:W-:-:S00]  /*04a0*/  BRA `(.L_x_0) ;  /* 0xfffffffc00fc7947 */ /* 0x000fc0000383ffff */
[----:B------:R-:W-:-:S00]  /*04b0*/  NOP ;  /* 0x0000000000007918 */ /* 0x000fc00000000000 */
        /* <DEDUP_REMOVED lines=12> */
.L_x_1:


//--------------------- .nv.constant0.triton_poi_fused_mul_sigmoid_49 --------------------------
	.section	.nv.constant0.triton_poi_fused_mul_sigmoid_49,"a",@progbits
	.sectionflags	@""
	.align	4
.nv.constant0.triton_poi_fused_mul_sigmoid_49:
	.zero		548
